	.headerflags	@"EF_CUDA_TEXMODE_UNIFIED EF_CUDA_64BIT_ADDRESS EF_CUDA_ACCELERATORS EF_CUDA_SM90 EF_CUDA_VIRTUAL_SM(EF_CUDA_SM90)"
	.elftype	@"ET_EXEC"


//--------------------- .nv.info                  --------------------------
	.section	.nv.info,"",@"SHT_CUDA_INFO"
	.align	4


	//----- nvinfo : EIATTR_REGCOUNT
	.align		4
        /*0000*/ 	.byte	0x04, 0x2f
        /*0002*/ 	.short	(.L_3 - .L_2)
	.align		4
.L_2:
        /*0004*/ 	.word	index@(triton_poi_fused__native_batch_norm_legit_no_training_relu_9)
        /*0008*/ 	.word	0x00000022


	//----- nvinfo : EIATTR_MIN_STACK_SIZE
	.align		4
.L_3:
        /*000c*/ 	.byte	0x04, 0x12
        /*000e*/ 	.short	(.L_5 - .L_4)
	.align		4
.L_4:
        /*0010*/ 	.word	index@(triton_poi_fused__native_batch_norm_legit_no_training_relu_9)
        /*0014*/ 	.word	0x00000000


	//----- nvinfo : EIATTR_FRAME_SIZE
	.align		4
.L_5:
        /*0018*/ 	.byte	0x04, 0x11
        /*001a*/ 	.short	(.L_7 - .L_6)
	.align		4
.L_6:
        /*001c*/ 	.word	index@(triton_poi_fused__native_batch_norm_legit_no_training_relu_9)
        /*0020*/ 	.word	0x00000000


	//----- nvinfo : EIATTR_MIN_STACK_SIZE
	.align		4
.L_7:
        /*0024*/ 	.byte	0x04, 0x12
        /*0026*/ 	.short	(.L_9 - .L_8)
	.align		4
.L_8:
        /*0028*/ 	.word	index@(triton_poi_fused__native_batch_norm_legit_no_training_relu_9)
        /*002c*/ 	.word	0x00000000
.L_9:


//--------------------- .nv.info.triton_poi_fused__native_batch_norm_legit_no_training_relu_9 --------------------------
	.section	.nv.info.triton_poi_fused__native_batch_norm_legit_no_training_relu_9,"",@"SHT_CUDA_INFO"
	.sectionflags	@""
	.align	4


	//----- nvinfo : EIATTR_CUDA_API_VERSION
	.align		4
        /*0000*/ 	.byte	0x04, 0x37
        /*0002*/ 	.short	(.L_11 - .L_10)
.L_10:
        /*0004*/ 	.word	0x0000007c


	//----- nvinfo : EIATTR_KPARAM_INFO
	.align		4
.L_11:
        /*0008*/ 	.byte	0x04, 0x17
        /*000a*/ 	.short	(.L_13 - .L_12)
.L_12:
        /*000c*/ 	.word	0x00000000
        /*0010*/ 	.short	0x0007
        /*0012*/ 	.short	0x0034
        /*0014*/ 	.byte	0x00, 0xf0, 0x11, 0x00


	//----- nvinfo : EIATTR_KPARAM_INFO
	.align		4
.L_13:
        /*0018*/ 	.byte	0x04, 0x17
        /*001a*/ 	.short	(.L_15 - .L_14)
.L_14:
        /*001c*/ 	.word	0x00000000
        /*0020*/ 	.short	0x0006
        /*0022*/ 	.short	0x0030
        /*0024*/ 	.byte	0x00, 0xf0, 0x11, 0x00


	//----- nvinfo : EIATTR_KPARAM_INFO
	.align		4
.L_15:
        /*0028*/ 	.byte	0x04, 0x17
        /*002a*/ 	.short	(.L_17 - .L_16)
.L_16:
        /*002c*/ 	.word	0x00000000
        /*0030*/ 	.short	0x0005
        /*0032*/ 	.short	0x0028
        /*0034*/ 	.byte	0x00, 0xf4, 0x21, 0x00


	//----- nvinfo : EIATTR_KPARAM_INFO
	.align		4
.L_17:
        /*0038*/ 	.byte	0x04, 0x17
        /*003a*/ 	.short	(.L_19 - .L_18)
.L_18:
        /*003c*/ 	.word	0x00000000
        /*0040*/ 	.short	0x0004
        /*0042*/ 	.short	0x0020
        /*0044*/ 	.byte	0x00, 0xf4, 0x21, 0x00


	//----- nvinfo : EIATTR_KPARAM_INFO
	.align		4
.L_19:
        /*0048*/ 	.byte	0x04, 0x17
        /*004a*/ 	.short	(.L_21 - .L_20)
.L_20:
        /*004c*/ 	.word	0x00000000
        /*0050*/ 	.short	0x0003
        /*0052*/ 	.short	0x0018
        /*0054*/ 	.byte	0x00, 0xf4, 0x21, 0x00


	//----- nvinfo : EIATTR_KPARAM_INFO
	.align		4
.L_21:
        /*0058*/ 	.byte	0x04, 0x17
        /*005a*/ 	.short	(.L_23 - .L_22)
.L_22:
        /*005c*/ 	.word	0x00000000
        /*0060*/ 	.short	0x0002
        /*0062*/ 	.short	0x0010
        /*0064*/ 	.byte	0x00, 0xf4, 0x21, 0x00


	//----- nvinfo : EIATTR_KPARAM_INFO
	.align		4
.L_23:
        /*0068*/ 	.byte	0x04, 0x17
        /*006a*/ 	.short	(.L_25 - .L_24)
.L_24:
        /*006c*/ 	.word	0x00000000
        /*0070*/ 	.short	0x0001
        /*0072*/ 	.short	0x0008
        /*0074*/ 	.byte	0x00, 0xf4, 0x21, 0x00


	//----- nvinfo : EIATTR_KPARAM_INFO
	.align		4
.L_25:
        /*0078*/ 	.byte	0x04, 0x17
        /*007a*/ 	.short	(.L_27 - .L_26)
.L_26:
        /*007c*/ 	.word	0x00000000
        /*0080*/ 	.short	0x0000
        /*0082*/ 	.short	0x0000
        /*0084*/ 	.byte	0x00, 0xf4, 0x21, 0x00


	//----- nvinfo : EIATTR_SPARSE_MMA_MASK
	.align		4
.L_27:
        /*0088*/ 	.byte	0x03, 0x50
        /*008a*/ 	.short	0x0000


	//----- nvinfo : EIATTR_MAXREG_COUNT
	.align		4
        /*008c*/ 	.byte	0x03, 0x1b
        /*008e*/ 	.short	0x00ff


	//----- nvinfo : EIATTR_EXIT_INSTR_OFFSETS
	.align		4
        /*0090*/ 	.byte	0x04, 0x1c
        /*0092*/ 	.short	(.L_29 - .L_28)


	//   ....[0]....
.L_28:
        /*0094*/ 	.word	0x00001190


	//   ....[1]....
        /*0098*/ 	.word	0x00001210


	//----- nvinfo : EIATTR_REQNTID
	.align		4
.L_29:
        /*009c*/ 	.byte	0x04, 0x10
        /*009e*/ 	.short	(.L_31 - .L_30)
.L_30:
        /*00a0*/ 	.word	0x00000100
        /*00a4*/ 	.word	0x00000001
        /*00a8*/ 	.word	0x00000001


	//----- nvinfo : EIATTR_CBANK_PARAM_SIZE
	.align		4
.L_31:
        /*00ac*/ 	.byte	0x03, 0x19
        /*00ae*/ 	.short	0x0038


	//----- nvinfo : EIATTR_PARAM_CBANK
	.align		4
        /*00b0*/ 	.byte	0x04, 0x0a
        /*00b2*/ 	.short	(.L_33 - .L_32)
	.align		4
.L_32:
        /*00b4*/ 	.word	index@(.nv.constant0.triton_poi_fused__native_batch_norm_legit_no_training_relu_9)
        /*00b8*/ 	.short	0x0210
        /*00ba*/ 	.short	0x0038


	//----- nvinfo : EIATTR_SW_WAR
	.align		4
.L_33:
        /*00bc*/ 	.byte	0x04, 0x36
        /*00be*/ 	.short	(.L_35 - .L_34)
.L_34:
        /*00c0*/ 	.word	0x00000008
.L_35:


//--------------------- .nv.callgraph             --------------------------
	.section	.nv.callgraph,"",@"SHT_CUDA_CALLGRAPH"
	.align	4
	.sectionentsize	8
	.align		4
        /*0000*/ 	.word	0x00000000
	.align		4
        /*0004*/ 	.word	0xffffffff
	.align		4
        /*0008*/ 	.word	0x00000000
	.align		4
        /*000c*/ 	.word	0xfffffffe
	.align		4
        /*0010*/ 	.word	0x00000000
	.align		4
        /*0014*/ 	.word	0xfffffffd
	.align		4
        /*0018*/ 	.word	0x00000000
	.align		4
        /*001c*/ 	.word	0xfffffffc


//--------------------- .nv.constant4             --------------------------
	.section	.nv.constant4,"a",@progbits
	.align	8
	.align		8
.nv.constant4:
        /*0000*/ 	.dword	_$_str
	.align		8
        /*0008*/ 	.dword	_$_str_$_2


//--------------------- .text.triton_poi_fused__native_batch_norm_legit_no_training_relu_9 --------------------------
	.section	.text.triton_poi_fused__native_batch_norm_legit_no_training_relu_9,"ax",@progbits
	.sectionflags	@"SHF_BARRIERS=1"
	.align	128
        .global         triton_poi_fused__native_batch_norm_legit_no_training_relu_9
        .type           triton_poi_fused__native_batch_norm_legit_no_training_relu_9,@function
        .size           triton_poi_fused__native_batch_norm_legit_no_training_relu_9,(.L_x_1 - triton_poi_fused__native_batch_norm_legit_no_training_relu_9)
        .other          triton_poi_fused__native_batch_norm_legit_no_training_relu_9,@"STO_CUDA_ENTRY STV_DEFAULT"
triton_poi_fused__native_batch_norm_legit_no_training_relu_9:
.text.triton_poi_fused__native_batch_norm_legit_no_training_relu_9:
[----:B------:R-:W0:Y:S01]  /*0000*/  LDC R1, c[0x0][0x28] ;  /* 0x00000a00ff017b82 */ /* 0x000e220000000800 */
[----:B------:R-:W1:Y:S07]  /*0010*/  S2R R3, SR_CTAID.Y ;  /* 0x0000000000037919 */ /* 0x000e6e0000002600 */
[----:B------:R-:W2:Y:S01]  /*0020*/  LDC.64 R30, c[0x0][0x210] ;  /* 0x00008400ff1e7b82 */ /* 0x000ea20000000a00 */
[----:B------:R-:W-:Y:S02]  /*0030*/  CS2R R6, SRZ ;  /* 0x0000000000067805 */ /* 0x000fe4000001ff00 */
[----:B------:R-:W-:Y:S01]  /*0040*/  CS2R R8, SRZ ;  /* 0x0000000000087805 */ /* 0x000fe2000001ff00 */
[----:B------:R-:W3:Y:S01]  /*0050*/  S2R R2, SR_TID.X ;  /* 0x0000000000027919 */ /* 0x000ee20000002100 */
[----:B------:R-:W-:Y:S01]  /*0060*/  ULDC.64 UR6, c[0x0][0x208] ;  /* 0x0000820000067ab9 */ /* 0x000fe20000000a00 */
[----:B------:R-:W4:Y:S02]  /*0070*/  S2R R21, SR_CTAID.X ;  /* 0x0000000000157919 */ /* 0x000f240000002500 */
[----:B------:R-:W5:Y:S01]  /*0080*/  LDC.64 R26, c[0x0][0x218] ;  /* 0x00008600ff1a7b82 */ /* 0x000f620000000a00 */
[----:B-1----:R-:W-:-:S02]  /*0090*/  IMAD.SHL.U32 R3, R3, 0x40, RZ ;  /* 0x0000004003037824 */ /* 0x002fc400078e00ff */
[----:B---3--:R-:W-:Y:S01]  /*00a0*/  IMAD.SHL.U32 R0, R2, 0x4, RZ ;  /* 0x0000000402007824 */ /* 0x008fe200078e00ff */
[----:B------:R-:W-:Y:S01]  /*00b0*/  SHF.R.U32.HI R12, RZ, 0x4, R2 ;  /* 0x00000004ff0c7819 */ /* 0x000fe20000011602 */
[----:B----4-:R-:W-:-:S03]  /*00c0*/  IMAD.SHL.U32 R21, R21, 0x40, RZ ;  /* 0x0000004015157824 */ /* 0x010fc600078e00ff */
[----:B------:R-:W-:Y:S02]  /*00d0*/  LOP3.LUT R24, R3, 0x3c, R0, 0xf8, !PT ;  /* 0x0000003c03187812 */ /* 0x000fe400078ef800 */
[----:B------:R-:W-:Y:S02]  /*00e0*/  SGXT.U32 R12, R12, 0x4 ;  /* 0x000000040c0c781a */ /* 0x000fe40000000000 */
[----:B------:R-:W-:Y:S02]  /*00f0*/  SHF.R.S32.HI R5, RZ, 0x1f, R24 ;  /* 0x0000001fff057819 */ /* 0x000fe40000011418 */
[----:B------:R-:W-:Y:S02]  /*0100*/  ISETP.GE.AND P0, PT, R24, 0x100, PT ;  /* 0x000001001800780c */ /* 0x000fe40003f06270 */
[----:B------:R-:W-:Y:S02]  /*0110*/  LEA.HI R10, R5, R24, RZ, 0x6 ;  /* 0x00000018050a7211 */ /* 0x000fe400078f30ff */
[----:B------:R-:W-:-:S02]  /*0120*/  LOP3.LUT R14, R21, 0x10, R12, 0xfe, !PT ;  /* 0x00000010150e7812 */ /* 0x000fc400078efe0c */
[C---:B------:R-:W-:Y:S01]  /*0130*/  LOP3.LUT R5, R10.reuse, 0xffffffc0, RZ, 0xc0, !PT ;  /* 0xffffffc00a057812 */ /* 0x040fe200078ec0ff */
[----:B------:R-:W-:Y:S01]  /*0140*/  IMAD.SHL.U32 R13, R10, 0x400, RZ ;  /* 0x000004000a0d7824 */ /* 0x000fe200078e00ff */
[----:B------:R-:W-:Y:S02]  /*0150*/  ISETP.LT.AND P2, PT, R14, 0x400, !P0 ;  /* 0x000004000e00780c */ /* 0x000fe40004741270 */
[----:B------:R-:W-:Y:S02]  /*0160*/  CS2R R10, SRZ ;  /* 0x00000000000a7805 */ /* 0x000fe4000001ff00 */
[----:B------:R-:W-:Y:S01]  /*0170*/  LOP3.LUT R29, R21, 0x20, R12, 0xfe, !PT ;  /* 0x00000020151d7812 */ /* 0x000fe200078efe0c */
[----:B------:R-:W-:Y:S01]  /*0180*/  IMAD.IADD R24, R24, 0x1, -R5 ;  /* 0x0000000118187824 */ /* 0x000fe200078e0a05 */
[----:B------:R-:W-:Y:S02]  /*0190*/  LOP3.LUT R15, R13, 0xffff0000, RZ, 0xc0, !PT ;  /* 0xffff00000d0f7812 */ /* 0x000fe400078ec0ff */
[----:B------:R-:W-:-:S02]  /*01a0*/  CS2R R4, SRZ ;  /* 0x0000000000047805 */ /* 0x000fc4000001ff00 */
[----:B------:R-:W-:Y:S02]  /*01b0*/  LOP3.LUT R13, R21, R12, RZ, 0xfc, !PT ;  /* 0x0000000c150d7212 */ /* 0x000fe400078efcff */
[----:B------:R-:W-:Y:S01]  /*01c0*/  LOP3.LUT R12, R21, 0x30, R12, 0xfe, !PT ;  /* 0x00000030150c7812 */ /* 0x000fe200078efe0c */
[----:B------:R-:W-:Y:S01]  /*01d0*/  IMAD.IADD R15, R24, 0x1, R15 ;  /* 0x00000001180f7824 */ /* 0x000fe200078e020f */
[----:B------:R-:W-:Y:S02]  /*01e0*/  ISETP.LT.AND P1, PT, R13, 0x400, !P0 ;  /* 0x000004000d00780c */ /* 0x000fe40004721270 */
[----:B------:R-:W-:Y:S01]  /*01f0*/  ISETP.LT.AND P3, PT, R29, 0x400, !P0 ;  /* 0x000004001d00780c */ /* 0x000fe20004761270 */
[--C-:B------:R-:W-:Y:S01]  /*0200*/  IMAD R19, R13, 0x40, R15.reuse ;  /* 0x000000400d137824 */ /* 0x100fe200078e020f */
[----:B------:R-:W-:Y:S01]  /*0210*/  ISETP.LT.AND P4, PT, R12, 0x400, !P0 ;  /* 0x000004000c00780c */ /* 0x000fe20004781270 */
[--C-:B------:R-:W-:Y:S02]  /*0220*/  IMAD R23, R14, 0x40, R15.reuse ;  /* 0x000000400e177824 */ /* 0x100fe400078e020f */
[----:B------:R-:W-:-:S02]  /*0230*/  IMAD R29, R29, 0x40, R15 ;  /* 0x000000401d1d7824 */ /* 0x000fc400078e020f */
[----:B--2---:R-:W-:-:S04]  /*0240*/  IMAD.WIDE R18, R19, 0x4, R30 ;  /* 0x0000000413127825 */ /* 0x004fc800078e021e */
[----:B------:R-:W-:Y:S01]  /*0250*/  IMAD.WIDE R22, R23, 0x4, R30 ;  /* 0x0000000417167825 */ /* 0x000fe200078e021e */
[----:B------:R1:W2:Y:S03]  /*0260*/  @P1 LDG.E.EL.128 R4, desc[UR6][R18.64] ;  /* 0x0000000612041981 */ /* 0x0002a6000c2e1d00 */
[----:B------:R-:W-:Y:S01]  /*0270*/  IMAD R17, R12, 0x40, R15 ;  /* 0x000000400c117824 */ /* 0x000fe200078e020f */
[----:B------:R3:W4:Y:S01]  /*0280*/  @P2 LDG.E.EL.128 R8, desc[UR6][R22.64] ;  /* 0x0000000616082981 */ /* 0x000722000c2e1d00 */
[--C-:B------:R-:W-:Y:S01]  /*0290*/  IMAD.WIDE R28, R29, 0x4, R30.reuse ;  /* 0x000000041d1c7825 */ /* 0x100fe200078e021e */
[----:B------:R-:W-:Y:S02]  /*02a0*/  LOP3.LUT R0, R21, 0x3c, R0, 0xf8, !PT ;  /* 0x0000003c15007812 */ /* 0x000fe400078ef800 */
[----:B------:R-:W-:Y:S02]  /*02b0*/  CS2R R12, SRZ ;  /* 0x00000000000c7805 */ /* 0x000fe4000001ff00 */
[----:B------:R-:W-:Y:S01]  /*02c0*/  CS2R R14, SRZ ;  /* 0x00000000000e7805 */ /* 0x000fe2000001ff00 */
[----:B------:R-:W-:Y:S01]  /*02d0*/  IMAD.WIDE R30, R17, 0x4, R30 ;  /* 0x00000004111e7825 */ /* 0x000fe200078e021e */
[----:B------:R-:W-:-:S02]  /*02e0*/  CS2R R16, SRZ ;  /* 0x0000000000107805 */ /* 0x000fc4000001ff00 */
[----:B-1----:R-:W-:Y:S02]  /*02f0*/  CS2R R18, SRZ ;  /* 0x0000000000127805 */ /* 0x002fe4000001ff00 */
[----:B------:R-:W-:Y:S01]  /*0300*/  CS2R R20, SRZ ;  /* 0x0000000000147805 */ /* 0x000fe2000001ff00 */
[C---:B-----5:R-:W-:Y:S01]  /*0310*/  IMAD.WIDE R26, R24.reuse, 0x4, R26 ;  /* 0x00000004181a7825 */ /* 0x060fe200078e021a */
[----:B---3--:R-:W-:Y:S01]  /*0320*/  CS2R R22, SRZ ;  /* 0x0000000000167805 */ /* 0x008fe2000001ff00 */
[----:B------:R1:W3:Y:S04]  /*0330*/  @P3 LDG.E.EL.128 R12, desc[UR6][R28.64] ;  /* 0x000000061c0c3981 */ /* 0x0002e8000c2e1d00 */
[----:B------:R-:W5:Y:S04]  /*0340*/  @P4 LDG.E.EL.128 R16, desc[UR6][R30.64] ;  /* 0x000000061e104981 */ /* 0x000f68000c2e1d00 */
[----:B------:R-:W2:Y:S01]  /*0350*/  @!P0 LDG.E.EL.128 R20, desc[UR6][R26.64] ;  /* 0x000000061a148981 */ /* 0x000ea2000c2e1d00 */
[----:B-1----:R-:W1:Y:S02]  /*0360*/  LDC.64 R28, c[0x0][0x220] ;  /* 0x00008800ff1c7b82 */ /* 0x002e640000000a00 */
[----:B-1----:R-:W-:-:S04]  /*0370*/  IMAD.WIDE R28, R24, 0x4, R28 ;  /* 0x00000004181c7825 */ /* 0x002fc800078e021c */
[C---:B--2---:R-:W-:Y:S01]  /*0380*/  FADD R4, -R20.reuse, R4 ;  /* 0x0000000414047221 */ /* 0x044fe20000000100 */
[C---:B----4-:R-:W-:Y:S01]  /*0390*/  FADD R25, -R20.reuse, R8 ;  /* 0x0000000814197221 */ /* 0x050fe20000000100 */
[C---:B---3--:R-:W-:Y:S01]  /*03a0*/  FADD R12, -R20.reuse, R12 ;  /* 0x0000000c140c7221 */ /* 0x048fe20000000100 */
[----:B-----5:R-:W-:Y:S01]  /*03b0*/  FADD R16, -R20, R16 ;  /* 0x0000001014107221 */ /* 0x020fe20000000100 */
[C---:B------:R-:W-:Y:S01]  /*03c0*/  FADD R5, -R21.reuse, R5 ;  /* 0x0000000515057221 */ /* 0x040fe20000000100 */
[C---:B------:R-:W-:Y:S01]  /*03d0*/  FADD R20, -R21.reuse, R9 ;  /* 0x0000000915147221 */ /* 0x040fe20000000100 */
[C---:B------:R-:W-:Y:S01]  /*03e0*/  FADD R13, -R21.reuse, R13 ;  /* 0x0000000d150d7221 */ /* 0x040fe20000000100 */
[----:B------:R-:W-:Y:S01]  /*03f0*/  FADD R17, -R21, R17 ;  /* 0x0000001115117221 */ /* 0x000fe20000000100 */
[----:B------:R-:W-:Y:S01]  /*0400*/  FADD R21, -R22, R10 ;  /* 0x0000000a16157221 */ /* 0x000fe20000000100 */
[----:B------:R-:W-:Y:S01]  /*0410*/  FADD R26, -R23, R11 ;  /* 0x0000000b171a7221 */ /* 0x000fe20000000100 */
[----:B------:R-:W-:-:S02]  /*0420*/  CS2R R8, SRZ ;  /* 0x0000000000087805 */ /* 0x000fc4000001ff00 */
[----:B------:R-:W-:-:S06]  /*0430*/  CS2R R10, SRZ ;  /* 0x00000000000a7805 */ /* 0x000fcc000001ff00 */
[----:B------:R-:W2:Y:S01]  /*0440*/  @!P0 LDG.E.EL.128 R8, desc[UR6][R28.64] ;  /* 0x000000061c088981 */ /* 0x000ea2000c2e1d00 */
[C---:B------:R-:W-:Y:S01]  /*0450*/  FADD R6, -R22.reuse, R6 ;  /* 0x0000000616067221 */ /* 0x040fe20000000100 */
[C---:B------:R-:W-:Y:S01]  /*0460*/  FADD R14, -R22.reuse, R14 ;  /* 0x0000000e160e7221 */ /* 0x040fe20000000100 */
[----:B------:R-:W-:Y:S01]  /*0470*/  FADD R18, -R22, R18 ;  /* 0x0000001216127221 */ /* 0x000fe20000000100 */
[C---:B------:R-:W-:Y:S01]  /*0480*/  FADD R7, -R23.reuse, R7 ;  /* 0x0000000717077221 */ /* 0x040fe20000000100 */
[C---:B------:R-:W-:Y:S01]  /*0490*/  FADD R15, -R23.reuse, R15 ;  /* 0x0000000f170f7221 */ /* 0x040fe20000000100 */
[----:B------:R-:W-:Y:S01]  /*04a0*/  FADD R19, -R23, R19 ;  /* 0x0000001317137221 */ /* 0x000fe20000000100 */
[----:B--2---:R-:W-:-:S04]  /*04b0*/  FADD R27, R8, 9.9999997473787516356e-06 ;  /* 0x3727c5ac081b7421 */ /* 0x004fc80000000000 */
[----:B------:R-:W1:Y:S01]  /*04c0*/  MUFU.SQRT R8, R27 ;  /* 0x0000001b00087308 */ /* 0x000e620000002000 */
[----:B------:R-:W-:Y:S01]  /*04d0*/  FADD R22, R10, 9.9999997473787516356e-06 ;  /* 0x3727c5ac0a167421 */ /* 0x000fe20000000000 */
[----:B------:R-:W-:-:S06]  /*04e0*/  FADD R11, R11, 9.9999997473787516356e-06 ;  /* 0x3727c5ac0b0b7421 */ /* 0x000fcc0000000000 */
[----:B------:R-:W2:Y:S01]  /*04f0*/  MUFU.SQRT R30, R11 ;  /* 0x0000000b001e7308 */ /* 0x000ea20000002000 */
[----:B-1----:R-:W-:-:S07]  /*0500*/  FSETP.GT.AND P6, PT, R8, 8.50705917302346158658e+37, PT ;  /* 0x7e8000000800780b */ /* 0x002fce0003fc4000 */
[----:B------:R-:W1:Y:S01]  /*0510*/  MUFU.SQRT R22, R22 ;  /* 0x0000001600167308 */ /* 0x000e620000002000 */
[----:B------:R-:W-:Y:S01]  /*0520*/  FSETP.GEU.AND P1, PT, R8, 1.175494350822287508e-38, PT ;  /* 0x008000000800780b */ /* 0x000fe20003f2e000 */
[----:B------:R-:W-:Y:S02]  /*0530*/  IMAD.MOV.U32 R10, RZ, RZ, 0x3e800000 ;  /* 0x3e800000ff0a7424 */ /* 0x000fe400078e00ff */
[----:B------:R-:W-:-:S03]  /*0540*/  FADD R9, R9, 9.9999997473787516356e-06 ;  /* 0x3727c5ac09097421 */ /* 0x000fc60000000000 */
[----:B------:R-:W-:Y:S01]  /*0550*/  FSEL R28, R10, 1, P6 ;  /* 0x3f8000000a1c7808 */ /* 0x000fe20003000000 */
[----:B------:R-:W-:Y:S01]  /*0560*/  @P6 FMUL R8, R8, 0.25 ;  /* 0x3e80000008086820 */ /* 0x000fe20000400000 */
[----:B--2---:R-:W-:Y:S02]  /*0570*/  FSETP.GT.AND P6, PT, R30, 8.50705917302346158658e+37, PT ;  /* 0x7e8000001e00780b */ /* 0x004fe40003fc4000 */
[----:B-1----:R-:W-:-:S03]  /*0580*/  FSETP.GT.AND P4, PT, R22, 8.50705917302346158658e+37, PT ;  /* 0x7e8000001600780b */ /* 0x002fc60003f84000 */
[----:B------:R-:W-:Y:S01]  /*0590*/  @!P1 FMUL R8, R8, 16777216 ;  /* 0x4b80000008089820 */ /* 0x000fe20000400000 */
[----:B------:R-:W-:Y:S01]  /*05a0*/  @!P1 FMUL R28, R28, 16777216 ;  /* 0x4b8000001c1c9820 */ /* 0x000fe20000400000 */
[----:B------:R-:W-:Y:S01]  /*05b0*/  FSETP.GEU.AND P1, PT, R30, 1.175494350822287508e-38, PT ;  /* 0x008000001e00780b */ /* 0x000fe20003f2e000 */
[----:B------:R-:W1:Y:S01]  /*05c0*/  MUFU.SQRT R23, R9 ;  /* 0x0000000900177308 */ /* 0x000e620000002000 */
[----:B------:R-:W-:-:S04]  /*05d0*/  FSETP.GEU.AND P5, PT, R22, 1.175494350822287508e-38, PT ;  /* 0x008000001600780b */ /* 0x000fc80003fae000 */
[----:B------:R-:W-:-:S03]  /*05e0*/  @P6 FMUL R30, R30, 0.25 ;  /* 0x3e8000001e1e6820 */ /* 0x000fc60000400000 */
[----:B------:R-:W2:Y:S01]  /*05f0*/  MUFU.RCP R9, R8 ;  /* 0x0000000800097308 */ /* 0x000ea20000001000 */
[----:B------:R-:W-:-:S03]  /*0600*/  @P4 FMUL R22, R22, 0.25 ;  /* 0x3e80000016164820 */ /* 0x000fc60000400000 */
[----:B------:R-:W-:Y:S02]  /*0610*/  @!P1 FMUL R30, R30, 16777216 ;  /* 0x4b8000001e1e9820 */ /* 0x000fe40000400000 */
[----:B------:R-:W-:Y:S01]  /*0620*/  @!P5 FMUL R22, R22, 16777216 ;  /* 0x4b8000001616d820 */ /* 0x000fe20000400000 */
[----:B-1----:R-:W-:-:S03]  /*0630*/  FSETP.GT.AND P2, PT, R23, 8.50705917302346158658e+37, PT ;  /* 0x7e8000001700780b */ /* 0x002fc60003f44000 */
[----:B------:R-:W1:Y:S01]  /*0640*/  MUFU.RCP R27, R22 ;  /* 0x00000016001b7308 */ /* 0x000e620000001000 */
[----:B------:R-:W-:Y:S02]  /*0650*/  FSETP.GEU.AND P3, PT, R23, 1.175494350822287508e-38, PT ;  /* 0x008000001700780b */ /* 0x000fe40003f6e000 */
[----:B------:R-:W-:-:S05]  /*0660*/  FSEL R11, R10, 1, P6 ;  /* 0x3f8000000a0b7808 */ /* 0x000fca0003000000 */
[----:B------:R-:W3:Y:S01]  /*0670*/  MUFU.RCP R30, R30 ;  /* 0x0000001e001e7308 */ /* 0x000ee20000001000 */
[----:B--2---:R-:W-:Y:S01]  /*0680*/  FMUL R9, R9, R28 ;  /* 0x0000001c09097220 */ /* 0x004fe20000400000 */
[----:B------:R-:W-:Y:S01]  /*0690*/  FSEL R28, R10, 1, P4 ;  /* 0x3f8000000a1c7808 */ /* 0x000fe20002000000 */
[----:B------:R-:W-:Y:S01]  /*06a0*/  @P2 FMUL R23, R23, 0.25 ;  /* 0x3e80000017172820 */ /* 0x000fe20000400000 */
[----:B------:R-:W-:-:S03]  /*06b0*/  @!P1 FMUL R11, R11, 16777216 ;  /* 0x4b8000000b0b9820 */ /* 0x000fc60000400000 */
[----:B------:R-:W-:Y:S01]  /*06c0*/  @!P5 FMUL R28, R28, 16777216 ;  /* 0x4b8000001c1cd820 */ /* 0x000fe20000400000 */
[----:B------:R-:W-:Y:S01]  /*06d0*/  @!P3 FMUL R23, R23, 16777216 ;  /* 0x4b8000001717b820 */ /* 0x000fe20000400000 */
[----:B------:R-:W-:Y:S02]  /*06e0*/  FSEL R8, R10, 1, P2 ;  /* 0x3f8000000a087808 */ /* 0x000fe40001000000 */
[----:B-1----:R-:W-:Y:S01]  /*06f0*/  FMUL R27, R27, R28 ;  /* 0x0000001c1b1b7220 */ /* 0x002fe20000400000 */
[----:B---3--:R-:W-:Y:S02]  /*0700*/  FMUL R28, R30, R11 ;  /* 0x0000000b1e1c7220 */ /* 0x008fe40000400000 */
[----:B------:R-:W1:Y:S01]  /*0710*/  LDC.64 R10, c[0x0][0x228] ;  /* 0x00008a00ff0a7b82 */ /* 0x000e620000000a00 */
[----:B------:R-:W2:Y:S01]  /*0720*/  MUFU.RCP R23, R23 ;  /* 0x0000001700177308 */ /* 0x000ea20000001000 */
[----:B------:R-:W-:-:S06]  /*0730*/  @!P3 FMUL R8, R8, 16777216 ;  /* 0x4b8000000808b820 */ /* 0x000fcc0000400000 */
[----:B------:R-:W3:Y:S01]  /*0740*/  LDC.64 R30, c[0x0][0x230] ;  /* 0x00008c00ff1e7b82 */ /* 0x000ee20000000a00 */
[C---:B------:R-:W-:Y:S01]  /*0750*/  FMUL R22, R28.reuse, R19 ;  /* 0x000000131c167220 */ /* 0x040fe20000400000 */
[C---:B------:R-:W-:Y:S01]  /*0760*/  FMUL R19, R28.reuse, R26 ;  /* 0x0000001a1c137220 */ /* 0x040fe20000400000 */
[C---:B------:R-:W-:Y:S01]  /*0770*/  FMUL R7, R28.reuse, R7 ;  /* 0x000000071c077220 */ /* 0x040fe20000400000 */
[C---:B------:R-:W-:Y:S01]  /*0780*/  FMUL R18, R27.reuse, R18 ;  /* 0x000000121b127220 */ /* 0x040fe20000400000 */
[----:B------:R-:W-:Y:S01]  /*0790*/  FMUL R26, R27, R14 ;  /* 0x0000000e1b1a7220 */ /* 0x000fe20000400000 */
[----:B--2---:R-:W-:Y:S01]  /*07a0*/  FMUL R8, R23, R8 ;  /* 0x0000000817087220 */ /* 0x004fe20000400000 */
[----:B------:R-:W-:Y:S01]  /*07b0*/  FMUL R23, R28, R15 ;  /* 0x0000000f1c177220 */ /* 0x000fe20000400000 */
[C---:B------:R-:W-:Y:S01]  /*07c0*/  FMUL R21, R27.reuse, R21 ;  /* 0x000000151b157220 */ /* 0x040fe20000400000 */
[----:B------:R-:W-:Y:S01]  /*07d0*/  FMUL R6, R27, R6 ;  /* 0x000000061b067220 */ /* 0x000fe20000400000 */
[C---:B------:R-:W-:Y:S01]  /*07e0*/  FMUL R27, R8.reuse, R13 ;  /* 0x0000000d081b7220 */ /* 0x040fe20000400000 */
[C---:B------:R-:W-:Y:S01]  /*07f0*/  FMUL R28, R9.reuse, R12 ;  /* 0x0000000c091c7220 */ /* 0x040fe20000400000 */
[C---:B------:R-:W-:Y:S01]  /*0800*/  FMUL R17, R8.reuse, R17 ;  /* 0x0000001108117220 */ /* 0x040fe20000400000 */
[C---:B------:R-:W-:Y:S01]  /*0810*/  FMUL R20, R8.reuse, R20 ;  /* 0x0000001408147220 */ /* 0x040fe20000400000 */
[----:B------:R-:W-:Y:S01]  /*0820*/  FMUL R5, R8, R5 ;  /* 0x0000000508057220 */ /* 0x000fe20000400000 */
[C---:B------:R-:W-:Y:S01]  /*0830*/  FMUL R16, R9.reuse, R16 ;  /* 0x0000001009107220 */ /* 0x040fe20000400000 */
[C---:B------:R-:W-:Y:S01]  /*0840*/  FMUL R25, R9.reuse, R25 ;  /* 0x0000001909197220 */ /* 0x040fe20000400000 */
[----:B------:R-:W-:Y:S01]  /*0850*/  FMUL R4, R9, R4 ;  /* 0x0000000409047220 */ /* 0x000fe20000400000 */
[----:B-1----:R-:W-:Y:S01]  /*0860*/  IMAD.WIDE R12, R24, 0x4, R10 ;  /* 0x00000004180c7825 */ /* 0x002fe200078e020a */
[----:B------:R-:W-:-:S02]  /*0870*/  CS2R R8, SRZ ;  /* 0x0000000000087805 */ /* 0x000fc4000001ff00 */
[----:B------:R-:W-:Y:S02]  /*0880*/  CS2R R10, SRZ ;  /* 0x00000000000a7805 */ /* 0x000fe4000001ff00 */
[----:B------:R-:W-:Y:S01]  /*0890*/  CS2R R14, SRZ ;  /* 0x00000000000e7805 */ /* 0x000fe2000001ff00 */
[----:B---3--:R-:W-:-:S03]  /*08a0*/  IMAD.WIDE R30, R24, 0x4, R30 ;  /* 0x00000004181e7825 */ /* 0x008fc600078e021e */
[----:B------:R1:W2:Y:S02]  /*08b0*/  @!P0 LDG.E.EL.128 R8, desc[UR6][R12.64] ;  /* 0x000000060c088981 */ /* 0x0002a4000c2e1d00 */
[----:B-1----:R-:W-:-:S06]  /*08c0*/  CS2R R12, SRZ ;  /* 0x00000000000c7805 */ /* 0x002fcc000001ff00 */
[----:B------:R-:W2:Y:S01]  /*08d0*/  @!P0 LDG.E.EL.128 R12, desc[UR6][R30.64] ;  /* 0x000000061e0c8981 */ /* 0x000ea2000c2e1d00 */
[----:B------:R-:W1:Y:S01]  /*08e0*/  S2UR UR5, SR_CgaCtaId ;  /* 0x00000000000579c3 */ /* 0x000e620000008800 */
[----:B------:R-:W-:Y:S02]  /*08f0*/  UMOV UR4, 0x400 ;  /* 0x0000040000047882 */ /* 0x000fe40000000000 */
[----:B-1----:R-:W-:Y:S01]  /*0900*/  UPRMT UR4, UR5, 0x654, UR4 ;  /* 0x0000065405047896 */ /* 0x002fe20008000004 */
[----:B------:R-:W-:-:S04]  /*0910*/  SHF.R.U32.HI R24, RZ, 0x4, R2 ;  /* 0x00000004ff187819 */ /* 0x000fc80000011602 */
[----:B------:R-:W-:Y:S01]  /*0920*/  SGXT.U32 R24, R24, 0x4 ;  /* 0x000000041818781a */ /* 0x000fe20000000000 */
[-CC-:B--2---:R-:W-:Y:S01]  /*0930*/  FFMA R4, R4, R8.reuse, R12.reuse ;  /* 0x0000000804047223 */ /* 0x184fe2000000000c */
[-CC-:B------:R-:W-:Y:S01]  /*0940*/  FFMA R25, R25, R8.reuse, R12.reuse ;  /* 0x0000000819197223 */ /* 0x180fe2000000000c */
[-CC-:B------:R-:W-:Y:S01]  /*0950*/  FFMA R28, R28, R8.reuse, R12.reuse ;  /* 0x000000081c1c7223 */ /* 0x180fe2000000000c */
[----:B------:R-:W-:Y:S02]  /*0960*/  FFMA R16, R16, R8, R12 ;  /* 0x0000000810107223 */ /* 0x000fe4000000000c */
[----:B------:R-:W1:Y:S01]  /*0970*/  S2R R8, SR_TID.X ;  /* 0x0000000000087919 */ /* 0x000e620000002100 */
[-CC-:B------:R-:W-:Y:S01]  /*0980*/  FFMA R5, R5, R9.reuse, R13.reuse ;  /* 0x0000000905057223 */ /* 0x180fe2000000000d */
[-CC-:B------:R-:W-:Y:S01]  /*0990*/  FFMA R20, R20, R9.reuse, R13.reuse ;  /* 0x0000000914147223 */ /* 0x180fe2000000000d */
[-CC-:B------:R-:W-:Y:S01]  /*09a0*/  FFMA R27, R27, R9.reuse, R13.reuse ;  /* 0x000000091b1b7223 */ /* 0x180fe2000000000d */
[----:B------:R-:W-:Y:S01]  /*09b0*/  FFMA R17, R17, R9, R13 ;  /* 0x0000000911117223 */ /* 0x000fe2000000000d */
        /* <DEDUP_REMOVED lines=8> */
[----:B------:R-:W-:-:S02]  /*0a40*/  FSETP.GEU.AND P0, PT, R25, RZ, PT ;  /* 0x000000ff1900720b */ /* 0x000fc40003f0e000 */
[----:B------:R-:W-:Y:S01]  /*0a50*/  FSETP.GEU.AND P4, PT, R4, RZ, PT ;  /* 0x000000ff0400720b */ /* 0x000fe20003f8e000 */
[----:B-1----:R-:W-:Y:S01]  /*0a60*/  IMAD.SHL.U32 R9, R8, 0x100, RZ ;  /* 0x0000010008097824 */ /* 0x002fe200078e00ff */
[----:B------:R-:W-:-:S04]  /*0a70*/  SHF.R.U32.HI R12, RZ, 0x4, R8 ;  /* 0x00000004ff0c7819 */ /* 0x000fc80000011608 */
[----:B------:R-:W-:Y:S02]  /*0a80*/  LOP3.LUT R9, R9, 0xf00, RZ, 0xc0, !PT ;  /* 0x00000f0009097812 */ /* 0x000fe400078ec0ff */
[----:B------:R-:W-:Y:S02]  /*0a90*/  SGXT.U32 R12, R12, 0x4 ;  /* 0x000000040c0c781a */ /* 0x000fe40000000000 */
[C---:B------:R-:W-:Y:S02]  /*0aa0*/  LOP3.LUT R10, R9.reuse, 0x40, RZ, 0xfc, !PT ;  /* 0x00000040090a7812 */ /* 0x040fe400078efcff */
[C---:B------:R-:W-:Y:S02]  /*0ab0*/  LOP3.LUT R13, R9.reuse, 0x80, RZ, 0xfc, !PT ;  /* 0x00000080090d7812 */ /* 0x040fe400078efcff */
[C---:B------:R-:W-:Y:S02]  /*0ac0*/  LOP3.LUT R12, R9.reuse, R12, RZ, 0xfc, !PT ;  /* 0x0000000c090c7212 */ /* 0x040fe400078efcff */
[----:B------:R-:W-:-:S02]  /*0ad0*/  LOP3.LUT R14, R9, 0xc0, RZ, 0xfc, !PT ;  /* 0x000000c0090e7812 */ /* 0x000fc400078efcff */
[----:B------:R-:W-:Y:S02]  /*0ae0*/  LEA.HI R9, R9, UR4, RZ, 0x1c ;  /* 0x0000000409097c11 */ /* 0x000fe4000f8fe0ff */
[----:B------:R-:W-:Y:S02]  /*0af0*/  LEA.HI R11, R10, UR4, RZ, 0x1c ;  /* 0x000000040a0b7c11 */ /* 0x000fe4000f8fe0ff */
[----:B------:R-:W-:Y:S01]  /*0b00*/  LEA.HI R13, R13, UR4, RZ, 0x1c ;  /* 0x000000040d0d7c11 */ /* 0x000fe2000f8fe0ff */
[C---:B------:R-:W-:Y:S01]  /*0b10*/  IMAD R10, R12.reuse, 0x4, R9 ;  /* 0x000000040c0a7824 */ /* 0x040fe200078e0209 */
[----:B------:R-:W-:Y:S01]  /*0b20*/  FSETP.GEU.AND P1, PT, R7, RZ, PT ;  /* 0x000000ff0700720b */ /* 0x000fe20003f2e000 */
[C---:B------:R-:W-:Y:S01]  /*0b30*/  IMAD R9, R12.reuse, 0x4, R11 ;  /* 0x000000040c097824 */ /* 0x040fe200078e020b */
[----:B------:R-:W-:Y:S02]  /*0b40*/  FSETP.GEU.AND P3, PT, R5, RZ, PT ;  /* 0x000000ff0500720b */ /* 0x000fe40003f6e000 */
[----:B------:R-:W-:Y:S01]  /*0b50*/  FSEL R25, R25, RZ, P0 ;  /* 0x000000ff19197208 */ /* 0x000fe20000000000 */
[----:B------:R-:W-:Y:S01]  /*0b60*/  IMAD R11, R12, 0x4, R13 ;  /* 0x000000040c0b7824 */ /* 0x000fe200078e020d */
[----:B------:R-:W-:-:S02]  /*0b70*/  FSETP.GEU.AND P0, PT, R20, RZ, PT ;  /* 0x000000ff1400720b */ /* 0x000fc40003f0e000 */
[----:B------:R-:W-:Y:S02]  /*0b80*/  LEA.HI R15, R14, UR4, RZ, 0x1c ;  /* 0x000000040e0f7c11 */ /* 0x000fe4000f8fe0ff */
[----:B------:R-:W-:Y:S02]  /*0b90*/  FSETP.GEU.AND P2, PT, R6, RZ, PT ;  /* 0x000000ff0600720b */ /* 0x000fe40003f4e000 */
[----:B------:R-:W-:Y:S02]  /*0ba0*/  FSEL R13, R4, RZ, P4 ;  /* 0x000000ff040d7208 */ /* 0x000fe40002000000 */
[----:B------:R-:W-:Y:S02]  /*0bb0*/  FSEL R7, R7, RZ, P1 ;  /* 0x000000ff07077208 */ /* 0x000fe40000800000 */
[----:B------:R-:W-:Y:S02]  /*0bc0*/  FSEL R4, R5, RZ, P3 ;  /* 0x000000ff05047208 */ /* 0x000fe40001800000 */
[----:B------:R-:W-:-:S02]  /*0bd0*/  FSETP.GEU.AND P1, PT, R28, RZ, PT ;  /* 0x000000ff1c00720b */ /* 0x000fc40003f2e000 */
[----:B------:R-:W-:Y:S01]  /*0be0*/  FSEL R20, R20, RZ, P0 ;  /* 0x000000ff14147208 */ /* 0x000fe20000000000 */
[----:B------:R-:W-:Y:S01]  /*0bf0*/  IMAD R12, R12, 0x4, R15 ;  /* 0x000000040c0c7824 */ /* 0x000fe200078e020f */
[----:B------:R-:W-:Y:S02]  /*0c00*/  FSEL R6, R6, RZ, P2 ;  /* 0x000000ff06067208 */ /* 0x000fe40001000000 */
[----:B------:R-:W-:Y:S02]  /*0c10*/  FSETP.GEU.AND P3, PT, R21, RZ, PT ;  /* 0x000000ff1500720b */ /* 0x000fe40003f6e000 */
[----:B------:R-:W-:Y:S01]  /*0c20*/  FSETP.GEU.AND P0, PT, R27, RZ, PT ;  /* 0x000000ff1b00720b */ /* 0x000fe20003f0e000 */
[----:B------:R1:W-:Y:S01]  /*0c30*/  STS [R10], R13 ;  /* 0x0000000d0a007388 */ /* 0x0003e20000000800 */
[----:B------:R-:W-:Y:S02]  /*0c40*/  FSETP.GEU.AND P2, PT, R19, RZ, PT ;  /* 0x000000ff1300720b */ /* 0x000fe40003f4e000 */
[----:B------:R-:W-:Y:S01]  /*0c50*/  FSEL R5, R28, RZ, P1 ;  /* 0x000000ff1c057208 */ /* 0x000fe20000800000 */
[----:B------:R2:W-:Y:S01]  /*0c60*/  STS [R9+0x100], R4 ;  /* 0x0001000409007388 */ /* 0x0005e20000000800 */
[----:B------:R-:W-:-:S02]  /*0c70*/  FSETP.GEU.AND P1, PT, R16, RZ, PT ;  /* 0x000000ff1000720b */ /* 0x000fc40003f2e000 */
[----:B------:R-:W-:Y:S01]  /*0c80*/  FSEL R14, R21, RZ, P3 ;  /* 0x000000ff150e7208 */ /* 0x000fe20001800000 */
[----:B------:R-:W-:Y:S01]  /*0c90*/  STS [R11+0x200], R6 ;  /* 0x000200060b007388 */ /* 0x000fe20000000800 */
[----:B-1----:R-:W-:Y:S01]  /*0ca0*/  IMAD.SHL.U32 R13, R8, 0x4, RZ ;  /* 0x00000004080d7824 */ /* 0x002fe200078e00ff */
[----:B------:R-:W-:Y:S02]  /*0cb0*/  FSEL R19, R19, RZ, P2 ;  /* 0x000000ff13137208 */ /* 0x000fe40001000000 */
[----:B------:R1:W-:Y:S01]  /*0cc0*/  STS [R12+0x300], R7 ;  /* 0x000300070c007388 */ /* 0x0003e20000000800 */
[----:B--2---:R-:W-:Y:S02]  /*0cd0*/  FSEL R4, R27, RZ, P0 ;  /* 0x000000ff1b047208 */ /* 0x004fe40000000000 */
[----:B------:R-:W-:Y:S01]  /*0ce0*/  FSETP.GEU.AND P0, PT, R26, RZ, PT ;  /* 0x000000ff1a00720b */ /* 0x000fe20003f0e000 */
[----:B------:R-:W-:Y:S01]  /*0cf0*/  STS [R10+0x40], R25 ;  /* 0x000040190a007388 */ /* 0x000fe20000000800 */
[----:B------:R-:W-:-:S02]  /*0d00*/  FSETP.GEU.AND P2, PT, R23, RZ, PT ;  /* 0x000000ff1700720b */ /* 0x000fc40003f4e000 */
[----:B------:R-:W-:Y:S01]  /*0d10*/  FSEL R26, R26, RZ, P0 ;  /* 0x000000ff1a1a7208 */ /* 0x000fe20000000000 */
[----:B------:R-:W-:Y:S01]  /*0d20*/  STS [R9+0x140], R20 ;  /* 0x0001401409007388 */ /* 0x000fe20000000800 */
[----:B-1----:R-:W-:Y:S02]  /*0d30*/  FSEL R7, R16, RZ, P1 ;  /* 0x000000ff10077208 */ /* 0x002fe40000800000 */
[----:B------:R-:W-:Y:S01]  /*0d40*/  LOP3.LUT R16, R13, 0x3fc, RZ, 0xc0, !PT ;  /* 0x000003fc0d107812 */ /* 0x000fe200078ec0ff */
[----:B------:R-:W-:Y:S01]  /*0d50*/  STS [R11+0x240], R14 ;  /* 0x0002400e0b007388 */ /* 0x000fe20000000800 */
[----:B------:R-:W-:-:S03]  /*0d60*/  FSETP.GEU.AND P0, PT, R17, RZ, PT ;  /* 0x000000ff1100720b */ /* 0x000fc60003f0e000 */
[----:B------:R-:W-:Y:S01]  /*0d70*/  STS [R12+0x340], R19 ;  /* 0x000340130c007388 */ /* 0x000fe20000000800 */
[----:B------:R-:W-:-:S03]  /*0d80*/  FSEL R23, R23, RZ, P2 ;  /* 0x000000ff17177208 */ /* 0x000fc60001000000 */
[----:B------:R1:W-:Y:S01]  /*0d90*/  STS [R10+0x80], R5 ;  /* 0x000080050a007388 */ /* 0x0003e20000000800 */
[----:B------:R-:W-:Y:S02]  /*0da0*/  FSEL R6, R17, RZ, P0 ;  /* 0x000000ff11067208 */ /* 0x000fe40000000000 */
[----:B------:R-:W-:Y:S01]  /*0db0*/  FSETP.GEU.AND P1, PT, R18, RZ, PT ;  /* 0x000000ff1200720b */ /* 0x000fe20003f2e000 */
[----:B------:R-:W-:Y:S01]  /*0dc0*/  STS [R9+0x180], R4 ;  /* 0x0001800409007388 */ /* 0x000fe20000000800 */
[----:B------:R-:W-:Y:S02]  /*0dd0*/  FSETP.GEU.AND P0, PT, R22, RZ, PT ;  /* 0x000000ff1600720b */ /* 0x000fe40003f0e000 */
[----:B-1----:R-:W-:Y:S01]  /*0de0*/  LOP3.LUT R5, R16, 0x800, RZ, 0xfc, !PT ;  /* 0x0000080010057812 */ /* 0x002fe200078efcff */
[----:B------:R-:W-:Y:S03]  /*0df0*/  STS [R11+0x280], R26 ;  /* 0x0002801a0b007388 */ /* 0x000fe60000000800 */
[----:B------:R-:W-:Y:S01]  /*0e00*/  SHF.R.U32.HI R13, RZ, 0x4, R5 ;  /* 0x00000004ff0d7819 */ /* 0x000fe20000011605 */
[----:B------:R-:W-:Y:S01]  /*0e10*/  STS [R12+0x380], R23 ;  /* 0x000380170c007388 */ /* 0x000fe20000000800 */
[----:B------:R-:W-:-:S03]  /*0e20*/  FSEL R18, R18, RZ, P1 ;  /* 0x000000ff12127208 */ /* 0x000fc60000800000 */
[----:B------:R-:W-:Y:S04]  /*0e30*/  STS [R10+0xc0], R7 ;  /* 0x0000c0070a007388 */ /* 0x000fe80000000800 */
[----:B------:R1:W-:Y:S04]  /*0e40*/  STS [R9+0x1c0], R6 ;  /* 0x0001c00609007388 */ /* 0x0003e80000000800 */
[----:B------:R2:W-:Y:S01]  /*0e50*/  STS [R11+0x2c0], R18 ;  /* 0x0002c0120b007388 */ /* 0x0005e20000000800 */
[----:B-1----:R-:W-:Y:S02]  /*0e60*/  LOP3.LUT R6, R13, 0xbc, RZ, 0xc0, !PT ;  /* 0x000000bc0d067812 */ /* 0x002fe400078ec0ff */
[----:B------:R-:W-:-:S02]  /*0e70*/  FSEL R13, R22, RZ, P0 ;  /* 0x000000ff160d7208 */ /* 0x000fc40000000000 */
[----:B------:R-:W-:Y:S01]  /*0e80*/  LOP3.LUT R4, R16, 0x400, RZ, 0xfc, !PT ;  /* 0x0000040010047812 */ /* 0x000fe200078efcff */
[----:B--2---:R-:W1:Y:S02]  /*0e90*/  LDC.64 R18, c[0x0][0x238] ;  /* 0x00008e00ff127b82 */ /* 0x004e640000000a00 */
[----:B------:R-:W-:Y:S01]  /*0ea0*/  STS [R12+0x3c0], R13 ;  /* 0x0003c00d0c007388 */ /* 0x000fe20000000800 */
[----:B------:R-:W-:Y:S02]  /*0eb0*/  SHF.R.U32.HI R8, RZ, 0x2, R8 ;  /* 0x00000002ff087819 */ /* 0x000fe40000011608 */
[----:B------:R-:W-:Y:S02]  /*0ec0*/  SHF.R.U32.HI R4, RZ, 0x4, R4 ;  /* 0x00000004ff047819 */ /* 0x000fe40000011604 */
[----:B------:R-:W-:Y:S02]  /*0ed0*/  LOP3.LUT R8, R8, 0x3c, RZ, 0xc0, !PT ;  /* 0x0000003c08087812 */ /* 0x000fe400078ec0ff */
[----:B------:R-:W-:Y:S01]  /*0ee0*/  LOP3.LUT R4, R4, 0x7c, RZ, 0xc0, !PT ;  /* 0x0000007c04047812 */ /* 0x000fe200078ec0ff */
[----:B------:R-:W-:-:S02]  /*0ef0*/  VIADD R9, R6, UR4 ;  /* 0x0000000406097c36 */ /* 0x000fc40008000000 */
[----:B------:R-:W-:Y:S02]  /*0f00*/  VIADD R5, R8, UR4 ;  /* 0x0000000408057c36 */ /* 0x000fe40008000000 */
[----:B------:R-:W-:Y:S02]  /*0f10*/  VIADD R7, R4, UR4 ;  /* 0x0000000404077c36 */ /* 0x000fe40008000000 */
[C---:B------:R-:W-:Y:S01]  /*0f20*/  IMAD R17, R16.reuse, 0x4, R5 ;  /* 0x0000000410117824 */ /* 0x040fe200078e0205 */
[----:B------:R-:W-:Y:S01]  /*0f30*/  BAR.SYNC.DEFER_BLOCKING 0x0 ;  /* 0x0000000000007b1d */ /* 0x000fe20000010000 */
[C---:B------:R-:W-:Y:S02]  /*0f40*/  IMAD R20, R16.reuse, 0x4, R7 ;  /* 0x0000000410147824 */ /* 0x040fe400078e0207 */
[----:B------:R-:W-:-:S03]  /*0f50*/  IMAD R22, R16, 0x4, R9 ;  /* 0x0000000410167824 */ /* 0x000fc600078e0209 */
[----:B------:R-:W-:Y:S04]  /*0f60*/  LDS R4, [R17] ;  /* 0x0000000011047984 */ /* 0x000fe80000000800 */
[----:B------:R-:W-:Y:S04]  /*0f70*/  LDS R5, [R17+0x4] ;  /* 0x0000040011057984 */ /* 0x000fe80000000800 */
[----:B------:R-:W-:Y:S04]  /*0f80*/  LDS R6, [R17+0x8] ;  /* 0x0000080011067984 */ /* 0x000fe80000000800 */
[----:B------:R2:W3:Y:S04]  /*0f90*/  LDS R7, [R17+0xc] ;  /* 0x00000c0011077984 */ /* 0x0004e80000000800 */
[----:B------:R-:W-:Y:S04]  /*0fa0*/  LDS R8, [R20+0x1000] ;  /* 0x0010000014087984 */ /* 0x000fe80000000800 */
[----:B------:R-:W-:Y:S04]  /*0fb0*/  LDS R9, [R20+0x1004] ;  /* 0x0010040014097984 */ /* 0x000fe80000000800 */
[----:B------:R-:W-:Y:S04]  /*0fc0*/  LDS R10, [R20+0x1008] ;  /* 0x00100800140a7984 */ /* 0x000fe80000000800 */
[----:B------:R4:W5:Y:S04]  /*0fd0*/  LDS R11, [R20+0x100c] ;  /* 0x00100c00140b7984 */ /* 0x0009680000000800 */
[----:B------:R-:W-:Y:S04]  /*0fe0*/  LDS R12, [R22+0x2000] ;  /* 0x00200000160c7984 */ /* 0x000fe80000000800 */
[----:B------:R-:W-:Y:S04]  /*0ff0*/  LDS R13, [R22+0x2004] ;  /* 0x00200400160d7984 */ /* 0x000fe80000000800 */
[----:B------:R-:W-:Y:S04]  /*1000*/  LDS R14, [R22+0x2008] ;  /* 0x00200800160e7984 */ /* 0x000fe80000000800 */
[----:B------:R3:W5:Y:S01]  /*1010*/  LDS R15, [R22+0x200c] ;  /* 0x00200c00160f7984 */ /* 0x0007620000000800 */
[----:B------:R-:W-:-:S02]  /*1020*/  LOP3.LUT R2, R16, 0xc00, RZ, 0xfc, !PT ;  /* 0x00000c0010027812 */ /* 0x000fc400078efcff */
[----:B------:R-:W-:Y:S02]  /*1030*/  ISETP.GE.AND P0, PT, R0, 0x400, PT ;  /* 0x000004000000780c */ /* 0x000fe40003f06270 */
[----:B--2---:R-:W-:Y:S02]  /*1040*/  LOP3.LUT R17, R3, 0x30, R24, 0xfe, !PT ;  /* 0x0000003003117812 */ /* 0x004fe400078efe18 */
[----:B------:R-:W-:Y:S02]  /*1050*/  LOP3.LUT R21, R3, 0x20, R24, 0xfe, !PT ;  /* 0x0000002003157812 */ /* 0x000fe400078efe18 */
[----:B------:R-:W-:Y:S02]  /*1060*/  LOP3.LUT R23, R3, R24, RZ, 0xfc, !PT ;  /* 0x0000001803177212 */ /* 0x000fe400078efcff */
[----:B------:R-:W-:Y:S02]  /*1070*/  LOP3.LUT R3, R3, 0x10, R24, 0xfe, !PT ;  /* 0x0000001003037812 */ /* 0x000fe400078efe18 */
[----:B------:R-:W-:-:S02]  /*1080*/  SHF.R.U32.HI R2, RZ, 0x4, R2 ;  /* 0x00000004ff027819 */ /* 0x000fc40000011602 */
[----:B------:R-:W-:Y:S02]  /*1090*/  ISETP.LT.AND P3, PT, R23, 0x100, !P0 ;  /* 0x000001001700780c */ /* 0x000fe40004761270 */
[----:B------:R-:W-:Y:S02]  /*10a0*/  ISETP.LT.AND P2, PT, R3, 0x100, !P0 ;  /* 0x000001000300780c */ /* 0x000fe40004741270 */
[----:B------:R-:W-:Y:S01]  /*10b0*/  ISETP.LT.AND P1, PT, R21, 0x100, !P0 ;  /* 0x000001001500780c */ /* 0x000fe20004721270 */
[--C-:B------:R-:W-:Y:S01]  /*10c0*/  IMAD R23, R23, 0x400, R0.reuse ;  /* 0x0000040017177824 */ /* 0x100fe200078e0200 */
[----:B----4-:R-:W-:Y:S02]  /*10d0*/  LOP3.LUT R20, R2, 0xfc, RZ, 0xc0, !PT ;  /* 0x000000fc02147812 */ /* 0x010fe400078ec0ff */
[----:B------:R-:W-:Y:S01]  /*10e0*/  ISETP.LT.AND P0, PT, R17, 0x100, !P0 ;  /* 0x000001001100780c */ /* 0x000fe20004701270 */
[--C-:B------:R-:W-:Y:S02]  /*10f0*/  IMAD R25, R3, 0x400, R0.reuse ;  /* 0x0000040003197824 */ /* 0x100fe400078e0200 */
[----:B------:R-:W-:-:S02]  /*1100*/  IMAD R27, R21, 0x400, R0 ;  /* 0x00000400151b7824 */ /* 0x000fc400078e0200 */
[----:B-1----:R-:W-:-:S04]  /*1110*/  IMAD.WIDE R2, R23, 0x4, R18 ;  /* 0x0000000417027825 */ /* 0x002fc800078e0212 */
[----:B------:R-:W-:Y:S02]  /*1120*/  VIADD R29, R20, UR4 ;  /* 0x00000004141d7c36 */ /* 0x000fe40008000000 */
[--C-:B------:R-:W-:Y:S01]  /*1130*/  IMAD.WIDE R20, R25, 0x4, R18.reuse ;  /* 0x0000000419147825 */ /* 0x100fe200078e0212 */
[----:B---3--:R1:W-:Y:S03]  /*1140*/  @P3 STG.E.128 desc[UR6][R2.64], R4 ;  /* 0x0000000402003986 */ /* 0x0083e6000c101d06 */
[----:B0-----:R-:W-:Y:S01]  /*1150*/  IMAD.WIDE R22, R27, 0x4, R18 ;  /* 0x000000041b167825 */ /* 0x001fe200078e0212 */
[----:B-----5:R1:W-:Y:S04]  /*1160*/  @P2 STG.E.128 desc[UR6][R20.64], R8 ;  /* 0x0000000814002986 */ /* 0x0203e8000c101d06 */
[----:B------:R1:W-:Y:S01]  /*1170*/  @P1 STG.E.128 desc[UR6][R22.64], R12 ;  /* 0x0000000c16001986 */ /* 0x0003e2000c101d06 */
[----:B------:R-:W-:Y:S01]  /*1180*/  IMAD R29, R16, 0x4, R29 ;  /* 0x00000004101d7824 */ /* 0x000fe200078e021d */
[----:B------:R-:W-:Y:S06]  /*1190*/  @!P0 EXIT ;  /* 0x000000000000894d */ /* 0x000fec0003800000 */
[----:B-1----:R-:W-:Y:S01]  /*11a0*/  LDS R4, [R29+0x3000] ;  /* 0x003000001d047984 */ /* 0x002fe20000000800 */
[----:B------:R-:W-:-:S03]  /*11b0*/  IMAD R17, R17, 0x400, R0 ;  /* 0x0000040011117824 */ /* 0x000fc600078e0200 */
[----:B------:R-:W-:Y:S01]  /*11c0*/  LDS R5, [R29+0x3004] ;  /* 0x003004001d057984 */ /* 0x000fe20000000800 */
[----:B------:R-:W-:-:S03]  /*11d0*/  IMAD.WIDE R18, R17, 0x4, R18 ;  /* 0x0000000411127825 */ /* 0x000fc600078e0212 */
[----:B------:R-:W-:Y:S04]  /*11e0*/  LDS R6, [R29+0x3008] ;  /* 0x003008001d067984 */ /* 0x000fe80000000800 */
[----:B------:R-:W0:Y:S04]  /*11f0*/  LDS R7, [R29+0x300c] ;  /* 0x00300c001d077984 */ /* 0x000e280000000800 */
[----:B0-----:R-:W-:Y:S01]  /*1200*/  STG.E.128 desc[UR6][R18.64], R4 ;  /* 0x0000000412007986 */ /* 0x001fe2000c101d06 */
[----:B------:R-:W-:Y:S05]  /*1210*/  EXIT ;  /* 0x000000000000794d */ /* 0x000fea0003800000 */
.L_x_0:
[----:B------:R-:W-:-:S00]  /*1220*/  BRA `(.L_x_0) ;  /* 0xfffffffc00fc7947 */ /* 0x000fc0000383ffff */
[----:B------:R-:W-:-:S00]  /*1230*/  NOP ;  /* 0x0000000000007918 */ /* 0x000fc00000000000 */
        /* <DEDUP_REMOVED lines=12> */
.L_x_1:


//--------------------- .nv.global.init           --------------------------
	.section	.nv.global.init,"aw",@progbits
.nv.global.init:
	.type		_$_str,@object
	.size		_$_str,(_$_str_$_2 - _$_str)
_$_str:
        /*0000*/ 	.byte	0x5f, 0x5f, 0x43, 0x55, 0x44, 0x41, 0x5f, 0x46, 0x54, 0x5a, 0x00
	.type		_$_str_$_2,@object
	.size		_$_str_$_2,(.L_1 - _$_str_$_2)
_$_str_$_2:
        /*000b*/ 	.byte	0x5f, 0x5f, 0x43, 0x55, 0x44, 0x41, 0x5f, 0x50, 0x52, 0x45, 0x43, 0x5f, 0x53, 0x51, 0x52, 0x54
        /*001b*/ 	.byte	0x00
.L_1:


//--------------------- .nv.shared.triton_poi_fused__native_batch_norm_legit_no_training_relu_9 --------------------------
	.section	.nv.shared.triton_poi_fused__native_batch_norm_legit_no_training_relu_9,"aw",@nobits
	.sectionflags	@""
	.align	16
	.zero		1024


//--------------------- .nv.constant0.triton_poi_fused__native_batch_norm_legit_no_training_relu_9 --------------------------
	.section	.nv.constant0.triton_poi_fused__native_batch_norm_legit_no_training_relu_9,"a",@progbits
	.sectionflags	@""
	.align	4
.nv.constant0.triton_poi_fused__native_batch_norm_legit_no_training_relu_9:
	.zero		584
